//
// Generated by NVIDIA NVVM Compiler
//
// Compiler Build ID: CL-36424714
// Cuda compilation tools, release 13.0, V13.0.88
// Based on NVVM 20.0.0
//

.version 9.0
.target sm_100
.address_size 64

	// .globl	_Z4whatv
.extern .func  (.param .b32 func_retval0) vprintf
(
	.param .b64 vprintf_param_0,
	.param .b64 vprintf_param_1
)
;
.global .align 1 .b8 $str[38] = {72, 101, 108, 108, 111, 32, 87, 111, 114, 108, 100, 44, 32, 115, 112, 101, 97, 107, 105, 110, 103, 32, 102, 114, 111, 109, 32, 121, 111, 117, 114, 32, 71, 80, 85, 33, 10};

.visible .entry _Z4whatv()
{
	.reg .b32 	%r<3>;
	.reg .b64 	%rd<3>;

	mov.u64 	%rd1, $str;
	cvta.global.u64 	%rd2, %rd1;
	{ // callseq 0, 0
	.param .b64 param0;
	st.param.b64 	[param0], %rd2;
	.param .b64 param1;
	st.param.b64 	[param1], 0;
	.param .b32 retval0;
	call.uni (retval0), 
	vprintf, 
	(
	param0, 
	param1
	);
	ld.param.b32 	%r1, [retval0];
	} // callseq 0
	ret;

}


// ===== COMPILED SASS (sm_100) =====

	.target	sm_100

	.elftype	@"ET_EXEC"


//--------------------- .note.nv.tkinfo           --------------------------
	.section	.note.nv.tkinfo,"",@"SHT_NOTE"
	.sectionflags	@"SHF_NOTE_NV_TKINFO"
	.tkinfo
        /*0018*/ 	.word	0x00000002
        /*0030*/ 	.string	""
        /*0030*/ 	.string	"ptxas"
        /*0030*/ 	.string	"Cuda compilation tools, release 13.0, V13.0.88"
        /*0030*/ 	.string	"Build cuda_13.0.r13.0/compiler.36424714_0"
        /*0030*/ 	.string	"-arch sm_100 -m 64 "



//--------------------- .note.nv.cuinfo           --------------------------
	.section	.note.nv.cuinfo,"",@"SHT_NOTE"
	.sectionflags	@"SHF_NOTE_NV_CUINFO"
        /*0018*/ 	.short	0x0002
        /*001a*/ 	.short	0x0064
        /*001c*/ 	.short	0x0082
	.zero		2


//--------------------- .nv.info                  --------------------------
	.section	.nv.info,"",@"SHT_CUDA_INFO"
	.align	4


	//----- nvinfo : EIATTR_REGCOUNT
	.align		4
        /*0000*/ 	.byte	0x04, 0x2f
        /*0002*/ 	.short	(.L_2 - .L_1)
	.align		4
.L_1:
        /*0004*/ 	.word	index@(_Z4whatv)
        /*0008*/ 	.word	0x00000018


	//----- nvinfo : EIATTR_FRAME_SIZE
	.align		4
.L_2:
        /*000c*/ 	.byte	0x04, 0x11
        /*000e*/ 	.short	(.L_4 - .L_3)
	.align		4
.L_3:
        /*0010*/ 	.word	index@(_Z4whatv)
        /*0014*/ 	.word	0x00000000


	//----- nvinfo : EIATTR_MIN_STACK_SIZE
	.align		4
.L_4:
        /*0018*/ 	.byte	0x04, 0x12
        /*001a*/ 	.short	(.L_6 - .L_5)
	.align		4
.L_5:
        /*001c*/ 	.word	index@(_Z4whatv)
        /*0020*/ 	.word	0x00000000
.L_6:


//--------------------- .nv.compat                --------------------------
	.section	.nv.compat,"",@"SHT_CUDA_COMPAT_INFO"
	.align	4
        /*0000*/ 	.byte	0x02, 0x09, 0x00, 0x00, 0x02, 0x02, 0x01, 0x00, 0x02, 0x05, 0x05, 0x00, 0x03, 0x07, 0x01, 0x01
        /*0010*/ 	.byte	0x02, 0x03, 0x00, 0x00, 0x02, 0x06, 0x01, 0x00, 0x04, 0x0b, 0x08, 0x00, 0x09, 0x00, 0x00, 0x00
        /*0020*/ 	.byte	0x00, 0x00, 0x00, 0x00


//--------------------- .nv.info._Z4whatv         --------------------------
	.section	.nv.info._Z4whatv,"",@"SHT_CUDA_INFO"
	.sectionflags	@""
	.align	4


	//----- nvinfo : EIATTR_CUDA_API_VERSION
	.align		4
        /*0000*/ 	.byte	0x04, 0x37
        /*0002*/ 	.short	(.L_8 - .L_7)
.L_7:
        /*0004*/ 	.word	0x00000082


	//----- nvinfo : EIATTR_SPARSE_MMA_MASK
	.align		4
.L_8:
        /*0008*/ 	.byte	0x03, 0x50
        /*000a*/ 	.short	0x0000


	//----- nvinfo : EIATTR_MAXREG_COUNT
	.align		4
        /*000c*/ 	.byte	0x03, 0x1b
        /*000e*/ 	.short	0x00ff


	//----- nvinfo : EIATTR_EXTERNS
	.align		4
        /*0010*/ 	.byte	0x04, 0x0f
        /*0012*/ 	.short	(.L_10 - .L_9)


	//   ....[0]....
	.align		4
.L_9:
        /*0014*/ 	.word	index@(vprintf)


	//----- nvinfo : EIATTR_MERCURY_ISA_VERSION
	.align		4
.L_10:
        /*0018*/ 	.byte	0x03, 0x5f
        /*001a*/ 	.short	0x0101


	//----- nvinfo : EIATTR_VRC_CTA_INIT_COUNT
	.align		4
        /*001c*/ 	.byte	0x02, 0x4a
	.zero		1
	.zero		1


	//----- nvinfo : EIATTR_SYSCALL_OFFSETS
	.align		4
        /*0020*/ 	.byte	0x04, 0x46
        /*0022*/ 	.short	(.L_12 - .L_11)


	//   ....[0]....
.L_11:
        /*0024*/ 	.word	0x00000080


	//----- nvinfo : EIATTR_EXIT_INSTR_OFFSETS
	.align		4
.L_12:
        /*0028*/ 	.byte	0x04, 0x1c
        /*002a*/ 	.short	(.L_14 - .L_13)


	//   ....[0]....
.L_13:
        /*002c*/ 	.word	0x00000090


	//----- nvinfo : EIATTR_SW_WAR
	.align		4
.L_14:
        /*0030*/ 	.byte	0x04, 0x36
        /*0032*/ 	.short	(.L_16 - .L_15)
.L_15:
        /*0034*/ 	.word	0x00000008
.L_16:


//--------------------- .nv.callgraph             --------------------------
	.section	.nv.callgraph,"",@"SHT_CUDA_CALLGRAPH"
	.align	4
	.sectionentsize	8
	.align		4
        /*0000*/ 	.word	0x00000000
	.align		4
        /*0004*/ 	.word	0xffffffff
	.align		4
        /*0008*/ 	.word	index@(_Z4whatv)
	.align		4
        /*000c*/ 	.word	index@(vprintf)
	.align		4
        /*0010*/ 	.word	0x00000000
	.align		4
        /*0014*/ 	.word	0xfffffffe
	.align		4
        /*0018*/ 	.word	0x00000000
	.align		4
        /*001c*/ 	.word	0xfffffffd
	.align		4
        /*0020*/ 	.word	0x00000000
	.align		4
        /*0024*/ 	.word	0xfffffffc


//--------------------- .nv.constant4             --------------------------
	.section	.nv.constant4,"a",@progbits
	.align	8
	.align		8
.nv.constant4:
        /*0000*/ 	.dword	vprintf
	.align		8
        /*0008*/ 	.dword	$str


//--------------------- .text._Z4whatv            --------------------------
	.section	.text._Z4whatv,"ax",@progbits
	.align	128
        .global         _Z4whatv
        .type           _Z4whatv,@function
        .size           _Z4whatv,(.L_x_2 - _Z4whatv)
        .other          _Z4whatv,@"STO_CUDA_ENTRY STV_DEFAULT"
_Z4whatv:
.text._Z4whatv:
[----:B------:R-:W0:Y:S01]  /*0000*/  LDC R1, c[0x0][0x37c] ;  /* 0x0000df00ff017b82 */ /* 0x000e220000000800 */
[----:B------:R-:W-:Y:S01]  /*0010*/  MOV R0, 0x0 ;  /* 0x0000000000007802 */ /* 0x000fe20000000f00 */
[----:B------:R-:W1:Y:S01]  /*0020*/  LDCU.64 UR4, c[0x4][0x8] ;  /* 0x01000100ff0477ac */ /* 0x000e620008000a00 */
[----:B------:R-:W-:-:S05]  /*0030*/  CS2R R6, SRZ ;  /* 0x0000000000067805 */ /* 0x000fca000001ff00 */
[----:B------:R2:W3:Y:S01]  /*0040*/  LDC.64 R2, c[0x4][R0] ;  /* 0x0100000000027b82 */ /* 0x0004e20000000a00 */
[----:B-1----:R-:W-:Y:S02]  /*0050*/  IMAD.U32 R4, RZ, RZ, UR4 ;  /* 0x00000004ff047e24 */ /* 0x002fe4000f8e00ff */
[----:B--2---:R-:W-:-:S07]  /*0060*/  IMAD.U32 R5, RZ, RZ, UR5 ;  /* 0x00000005ff057e24 */ /* 0x004fce000f8e00ff */
[----:B------:R-:W-:-:S07]  /*0070*/  LEPC R20, `(.L_x_0) ;  /* 0x000000001014794e */ /* 0x000fce0000000000 */
[----:B0--3--:R-:W-:Y:S05]  /*0080*/  CALL.ABS.NOINC R2 ;  /* 0x0000000002007343 */ /* 0x009fea0003c00000 */
.L_x_0:
[----:B------:R-:W-:Y:S05]  /*0090*/  EXIT ;  /* 0x000000000000794d */ /* 0x000fea0003800000 */
.L_x_1:
[----:B------:R-:W-:-:S00]  /*00a0*/  BRA `(.L_x_1) ;  /* 0xfffffffc00fc7947 */ /* 0x000fc0000383ffff */
[----:B------:R-:W-:-:S00]  /*00b0*/  NOP ;  /* 0x0000000000007918 */ /* 0x000fc00000000000 */
        /* <DEDUP_REMOVED lines=12> */
.L_x_2:


//--------------------- .nv.global.init           --------------------------
	.section	.nv.global.init,"aw",@progbits
.nv.global.init:
	.type		$str,@object
	.size		$str,(.L_0 - $str)
$str:
        /*0000*/ 	.byte	0x48, 0x65, 0x6c, 0x6c, 0x6f, 0x20, 0x57, 0x6f, 0x72, 0x6c, 0x64, 0x2c, 0x20, 0x73, 0x70, 0x65
        /*0010*/ 	.byte	0x61, 0x6b, 0x69, 0x6e, 0x67, 0x20, 0x66, 0x72, 0x6f, 0x6d, 0x20, 0x79, 0x6f, 0x75, 0x72, 0x20
        /*0020*/ 	.byte	0x47, 0x50, 0x55, 0x21, 0x0a, 0x00
.L_0:


//--------------------- .nv.shared.reserved.0     --------------------------
	.section	.nv.shared.reserved.0,"aw",@nobits
	.weak		__nv_reservedSMEM_offset_0_alias
	.size		__nv_reservedSMEM_offset_0_alias, 0, 64
	.other		__nv_reservedSMEM_offset_0_alias,@"STO_CUDA_RESERVED_SHARED STV_DEFAULT"
__nv_reservedSMEM_offset_0_alias:
	.zero		0
	.zero		64


//--------------------- .nv.constant0._Z4whatv    --------------------------
	.section	.nv.constant0._Z4whatv,"a",@progbits
	.sectionflags	@""
	.align	4
.nv.constant0._Z4whatv:
	.zero		896


//--------------------- SYMBOLS --------------------------

	.type		.nv.reservedSmem.offset0,@object
	.size		.nv.reservedSmem.offset0,0x4
	.type		vprintf,@function
